	.headerflags	@"EF_CUDA_TEXMODE_UNIFIED EF_CUDA_64BIT_ADDRESS EF_CUDA_ACCELERATORS EF_CUDA_SM90 EF_CUDA_VIRTUAL_SM(EF_CUDA_SM90)"
	.elftype	@"ET_EXEC"


//--------------------- .nv.info                  --------------------------
	.section	.nv.info,"",@"SHT_CUDA_INFO"
	.align	4


	//----- nvinfo : EIATTR_REGCOUNT
	.align		4
        /*0000*/ 	.byte	0x04, 0x2f
        /*0002*/ 	.short	(.L_1 - .L_0)
	.align		4
.L_0:
        /*0004*/ 	.word	index@(triton_poi_fused_relu_threshold_backward_14)
        /*0008*/ 	.word	0x0000000e


	//----- nvinfo : EIATTR_MIN_STACK_SIZE
	.align		4
.L_1:
        /*000c*/ 	.byte	0x04, 0x12
        /*000e*/ 	.short	(.L_3 - .L_2)
	.align		4
.L_2:
        /*0010*/ 	.word	index@(triton_poi_fused_relu_threshold_backward_14)
        /*0014*/ 	.word	0x00000000


	//----- nvinfo : EIATTR_FRAME_SIZE
	.align		4
.L_3:
        /*0018*/ 	.byte	0x04, 0x11
        /*001a*/ 	.short	(.L_5 - .L_4)
	.align		4
.L_4:
        /*001c*/ 	.word	index@(triton_poi_fused_relu_threshold_backward_14)
        /*0020*/ 	.word	0x00000000


	//----- nvinfo : EIATTR_MIN_STACK_SIZE
	.align		4
.L_5:
        /*0024*/ 	.byte	0x04, 0x12
        /*0026*/ 	.short	(.L_7 - .L_6)
	.align		4
.L_6:
        /*0028*/ 	.word	index@(triton_poi_fused_relu_threshold_backward_14)
        /*002c*/ 	.word	0x00000000
.L_7:


//--------------------- .nv.info.triton_poi_fused_relu_threshold_backward_14 --------------------------
	.section	.nv.info.triton_poi_fused_relu_threshold_backward_14,"",@"SHT_CUDA_INFO"
	.sectionflags	@""
	.align	4


	//----- nvinfo : EIATTR_CUDA_API_VERSION
	.align		4
        /*0000*/ 	.byte	0x04, 0x37
        /*0002*/ 	.short	(.L_9 - .L_8)
.L_8:
        /*0004*/ 	.word	0x0000007c


	//----- nvinfo : EIATTR_KPARAM_INFO
	.align		4
.L_9:
        /*0008*/ 	.byte	0x04, 0x17
        /*000a*/ 	.short	(.L_11 - .L_10)
.L_10:
        /*000c*/ 	.word	0x00000000
        /*0010*/ 	.short	0x0003
        /*0012*/ 	.short	0x0018
        /*0014*/ 	.byte	0x00, 0xf0, 0x11, 0x00


	//----- nvinfo : EIATTR_KPARAM_INFO
	.align		4
.L_11:
        /*0018*/ 	.byte	0x04, 0x17
        /*001a*/ 	.short	(.L_13 - .L_12)
.L_12:
        /*001c*/ 	.word	0x00000000
        /*0020*/ 	.short	0x0002
        /*0022*/ 	.short	0x0010
        /*0024*/ 	.byte	0x00, 0xf4, 0x21, 0x00


	//----- nvinfo : EIATTR_KPARAM_INFO
	.align		4
.L_13:
        /*0028*/ 	.byte	0x04, 0x17
        /*002a*/ 	.short	(.L_15 - .L_14)
.L_14:
        /*002c*/ 	.word	0x00000000
        /*0030*/ 	.short	0x0001
        /*0032*/ 	.short	0x0008
        /*0034*/ 	.byte	0x00, 0xf4, 0x21, 0x00


	//----- nvinfo : EIATTR_KPARAM_INFO
	.align		4
.L_15:
        /*0038*/ 	.byte	0x04, 0x17
        /*003a*/ 	.short	(.L_17 - .L_16)
.L_16:
        /*003c*/ 	.word	0x00000000
        /*0040*/ 	.short	0x0000
        /*0042*/ 	.short	0x0000
        /*0044*/ 	.byte	0x00, 0xf4, 0x21, 0x00


	//----- nvinfo : EIATTR_SPARSE_MMA_MASK
	.align		4
.L_17:
        /*0048*/ 	.byte	0x03, 0x50
        /*004a*/ 	.short	0x0000


	//----- nvinfo : EIATTR_MAXREG_COUNT
	.align		4
        /*004c*/ 	.byte	0x03, 0x1b
        /*004e*/ 	.short	0x00ff


	//----- nvinfo : EIATTR_EXIT_INSTR_OFFSETS
	.align		4
        /*0050*/ 	.byte	0x04, 0x1c
        /*0052*/ 	.short	(.L_19 - .L_18)


	//   ....[0]....
.L_18:
        /*0054*/ 	.word	0x000001b0


	//----- nvinfo : EIATTR_REQNTID
	.align		4
.L_19:
        /*0058*/ 	.byte	0x04, 0x10
        /*005a*/ 	.short	(.L_21 - .L_20)
.L_20:
        /*005c*/ 	.word	0x00000080
        /*0060*/ 	.word	0x00000001
        /*0064*/ 	.word	0x00000001


	//----- nvinfo : EIATTR_CBANK_PARAM_SIZE
	.align		4
.L_21:
        /*0068*/ 	.byte	0x03, 0x19
        /*006a*/ 	.short	0x001c


	//----- nvinfo : EIATTR_PARAM_CBANK
	.align		4
        /*006c*/ 	.byte	0x04, 0x0a
        /*006e*/ 	.short	(.L_23 - .L_22)
	.align		4
.L_22:
        /*0070*/ 	.word	index@(.nv.constant0.triton_poi_fused_relu_threshold_backward_14)
        /*0074*/ 	.short	0x0210
        /*0076*/ 	.short	0x001c


	//----- nvinfo : EIATTR_SW_WAR
	.align		4
.L_23:
        /*0078*/ 	.byte	0x04, 0x36
        /*007a*/ 	.short	(.L_25 - .L_24)
.L_24:
        /*007c*/ 	.word	0x00000008
.L_25:


//--------------------- .nv.callgraph             --------------------------
	.section	.nv.callgraph,"",@"SHT_CUDA_CALLGRAPH"
	.align	4
	.sectionentsize	8
	.align		4
        /*0000*/ 	.word	0x00000000
	.align		4
        /*0004*/ 	.word	0xffffffff
	.align		4
        /*0008*/ 	.word	0x00000000
	.align		4
        /*000c*/ 	.word	0xfffffffe
	.align		4
        /*0010*/ 	.word	0x00000000
	.align		4
        /*0014*/ 	.word	0xfffffffd
	.align		4
        /*0018*/ 	.word	0x00000000
	.align		4
        /*001c*/ 	.word	0xfffffffc


//--------------------- .text.triton_poi_fused_relu_threshold_backward_14 --------------------------
	.section	.text.triton_poi_fused_relu_threshold_backward_14,"ax",@progbits
	.align	128
        .global         triton_poi_fused_relu_threshold_backward_14
        .type           triton_poi_fused_relu_threshold_backward_14,@function
        .size           triton_poi_fused_relu_threshold_backward_14,(.L_x_1 - triton_poi_fused_relu_threshold_backward_14)
        .other          triton_poi_fused_relu_threshold_backward_14,@"STO_CUDA_ENTRY STV_DEFAULT"
triton_poi_fused_relu_threshold_backward_14:
.text.triton_poi_fused_relu_threshold_backward_14:
[----:B------:R-:W-:Y:S01]  /*0000*/  LDC R1, c[0x0][0x28] ;  /* 0x00000a00ff017b82 */ /* 0x000fe20000000800 */
[----:B------:R-:W1:Y:S07]  /*0010*/  S2R R0, SR_TID.X ;  /* 0x0000000000007919 */ /* 0x000e6e0000002100 */
[----:B------:R-:W2:Y:S01]  /*0020*/  LDC.64 R4, c[0x0][0x218] ;  /* 0x00008600ff047b82 */ /* 0x000ea20000000a00 */
[----:B------:R-:W-:Y:S01]  /*0030*/  ULDC.64 UR4, c[0x0][0x208] ;  /* 0x0000820000047ab9 */ /* 0x000fe20000000a00 */
[----:B------:R-:W-:Y:S01]  /*0040*/  ULDC.64 UR6, c[0x0][0x220] ;  /* 0x0000880000067ab9 */ /* 0x000fe20000000a00 */
[----:B------:R-:W3:Y:S05]  /*0050*/  S2R R7, SR_CTAID.X ;  /* 0x0000000000077919 */ /* 0x000eea0000002500 */
[----:B------:R-:W4:Y:S01]  /*0060*/  LDC.64 R2, c[0x0][0x210] ;  /* 0x00008400ff027b82 */ /* 0x000f220000000a00 */
[----:B-1----:R-:W-:-:S02]  /*0070*/  LOP3.LUT R0, R0, 0x7f, RZ, 0xc0, !PT ;  /* 0x0000007f00007812 */ /* 0x002fc400078ec0ff */
[----:B---3--:R-:W-:-:S03]  /*0080*/  SHF.R.S32.HI R6, RZ, 0x18, R7 ;  /* 0x00000018ff067819 */ /* 0x008fc60000011407 */
[----:B------:R-:W-:Y:S01]  /*0090*/  IMAD R7, R7, 0x80, R0 ;  /* 0x0000008007077824 */ /* 0x000fe200078e0200 */
[----:B------:R-:W-:-:S03]  /*00a0*/  SGXT R0, R6, 0x1 ;  /* 0x000000010600781a */ /* 0x000fc60000000200 */
[----:B----4-:R-:W-:Y:S01]  /*00b0*/  IMAD.WIDE R2, R7, 0x4, R2 ;  /* 0x0000000407027825 */ /* 0x010fe200078e0202 */
[----:B------:R-:W-:-:S04]  /*00c0*/  LEA.HI R0, R0, R7, RZ, 0xb ;  /* 0x0000000700007211 */ /* 0x000fc800078f58ff */
[----:B------:R-:W-:-:S05]  /*00d0*/  LOP3.LUT R0, R0, 0xfffff800, RZ, 0xc0, !PT ;  /* 0xfffff80000007812 */ /* 0x000fca00078ec0ff */
[----:B------:R-:W-:Y:S02]  /*00e0*/  IMAD.IADD R9, R7, 0x1, -R0 ;  /* 0x0000000107097824 */ /* 0x000fe400078e0a00 */
[----:B------:R-:W3:Y:S02]  /*00f0*/  LDG.E R0, desc[UR4][R2.64] ;  /* 0x0000000402007981 */ /* 0x000ee4000c1e1900 */
[----:B--2---:R-:W-:-:S06]  /*0100*/  IMAD.WIDE R4, R9, 0x4, R4 ;  /* 0x0000000409047825 */ /* 0x004fcc00078e0204 */
[----:B------:R-:W3:Y:S02]  /*0110*/  LDG.E.EL R5, desc[UR4][R4.64] ;  /* 0x0000000404057981 */ /* 0x000ee4000c2e1900 */
[C---:B---3--:R-:W-:Y:S01]  /*0120*/  FADD R6, R0.reuse, R5 ;  /* 0x0000000500067221 */ /* 0x048fe20000000000 */
[----:B------:R-:W-:-:S04]  /*0130*/  FSETP.GEU.AND P0, PT, R0, -R5, PT ;  /* 0x800000050000720b */ /* 0x000fc80003f0e000 */
[----:B------:R-:W-:Y:S02]  /*0140*/  FSEL R9, R6, RZ, P0 ;  /* 0x000000ff06097208 */ /* 0x000fe40000000000 */
[----:B------:R-:W-:Y:S02]  /*0150*/  IADD3 R6, P1, R7, UR6, RZ ;  /* 0x0000000607067c10 */ /* 0x000fe4000ff3e0ff */
[----:B------:R-:W-:Y:S02]  /*0160*/  FSETP.GTU.AND P0, PT, R9, RZ, PT ;  /* 0x000000ff0900720b */ /* 0x000fe40003f0c000 */
[----:B------:R-:W-:Y:S02]  /*0170*/  LEA.HI.X.SX32 R7, R7, UR7, 0x1, P1 ;  /* 0x0000000707077c11 */ /* 0x000fe400088f0eff */
[----:B------:R-:W-:Y:S01]  /*0180*/  SEL R11, RZ, 0x1, P0 ;  /* 0x00000001ff0b7807 */ /* 0x000fe20000000000 */
[----:B------:R-:W-:Y:S04]  /*0190*/  STG.E desc[UR4][R2.64], R9 ;  /* 0x0000000902007986 */ /* 0x000fe8000c101904 */
[----:B------:R-:W-:Y:S01]  /*01a0*/  STG.E.U8 desc[UR4][R6.64], R11 ;  /* 0x0000000b06007986 */ /* 0x000fe2000c101104 */
[----:B------:R-:W-:Y:S05]  /*01b0*/  EXIT ;  /* 0x000000000000794d */ /* 0x000fea0003800000 */
.L_x_0:
[----:B------:R-:W-:-:S00]  /*01c0*/  BRA `(.L_x_0) ;  /* 0xfffffffc00fc7947 */ /* 0x000fc0000383ffff */
[----:B------:R-:W-:-:S00]  /*01d0*/  NOP ;  /* 0x0000000000007918 */ /* 0x000fc00000000000 */
        /* <DEDUP_REMOVED lines=10> */
.L_x_1:


//--------------------- .nv.constant0.triton_poi_fused_relu_threshold_backward_14 --------------------------
	.section	.nv.constant0.triton_poi_fused_relu_threshold_backward_14,"a",@progbits
	.sectionflags	@""
	.align	4
.nv.constant0.triton_poi_fused_relu_threshold_backward_14:
	.zero		556
